	.headerflags	@"EF_CUDA_TEXMODE_UNIFIED EF_CUDA_64BIT_ADDRESS EF_CUDA_ACCELERATORS EF_CUDA_SM90 EF_CUDA_VIRTUAL_SM(EF_CUDA_SM90)"
	.elftype	@"ET_EXEC"


//--------------------- .nv.info                  --------------------------
	.section	.nv.info,"",@"SHT_CUDA_INFO"
	.align	4


	//----- nvinfo : EIATTR_REGCOUNT
	.align		4
        /*0000*/ 	.byte	0x04, 0x2f
        /*0002*/ 	.short	(.L_1 - .L_0)
	.align		4
.L_0:
        /*0004*/ 	.word	index@(triton_poi_fused_18)
        /*0008*/ 	.word	0x0000001f


	//----- nvinfo : EIATTR_MIN_STACK_SIZE
	.align		4
.L_1:
        /*000c*/ 	.byte	0x04, 0x12
        /*000e*/ 	.short	(.L_3 - .L_2)
	.align		4
.L_2:
        /*0010*/ 	.word	index@(triton_poi_fused_18)
        /*0014*/ 	.word	0x00000000


	//----- nvinfo : EIATTR_FRAME_SIZE
	.align		4
.L_3:
        /*0018*/ 	.byte	0x04, 0x11
        /*001a*/ 	.short	(.L_5 - .L_4)
	.align		4
.L_4:
        /*001c*/ 	.word	index@(triton_poi_fused_18)
        /*0020*/ 	.word	0x00000000


	//----- nvinfo : EIATTR_MIN_STACK_SIZE
	.align		4
.L_5:
        /*0024*/ 	.byte	0x04, 0x12
        /*0026*/ 	.short	(.L_7 - .L_6)
	.align		4
.L_6:
        /*0028*/ 	.word	index@(triton_poi_fused_18)
        /*002c*/ 	.word	0x00000000
.L_7:


//--------------------- .nv.info.triton_poi_fused_18 --------------------------
	.section	.nv.info.triton_poi_fused_18,"",@"SHT_CUDA_INFO"
	.sectionflags	@""
	.align	4


	//----- nvinfo : EIATTR_CUDA_API_VERSION
	.align		4
        /*0000*/ 	.byte	0x04, 0x37
        /*0002*/ 	.short	(.L_9 - .L_8)
.L_8:
        /*0004*/ 	.word	0x0000007c


	//----- nvinfo : EIATTR_KPARAM_INFO
	.align		4
.L_9:
        /*0008*/ 	.byte	0x04, 0x17
        /*000a*/ 	.short	(.L_11 - .L_10)
.L_10:
        /*000c*/ 	.word	0x00000000
        /*0010*/ 	.short	0x0003
        /*0012*/ 	.short	0x0014
        /*0014*/ 	.byte	0x00, 0xf0, 0x11, 0x00


	//----- nvinfo : EIATTR_KPARAM_INFO
	.align		4
.L_11:
        /*0018*/ 	.byte	0x04, 0x17
        /*001a*/ 	.short	(.L_13 - .L_12)
.L_12:
        /*001c*/ 	.word	0x00000000
        /*0020*/ 	.short	0x0002
        /*0022*/ 	.short	0x0010
        /*0024*/ 	.byte	0x00, 0xf0, 0x11, 0x00


	//----- nvinfo : EIATTR_KPARAM_INFO
	.align		4
.L_13:
        /*0028*/ 	.byte	0x04, 0x17
        /*002a*/ 	.short	(.L_15 - .L_14)
.L_14:
        /*002c*/ 	.word	0x00000000
        /*0030*/ 	.short	0x0001
        /*0032*/ 	.short	0x0008
        /*0034*/ 	.byte	0x00, 0xf4, 0x21, 0x00


	//----- nvinfo : EIATTR_KPARAM_INFO
	.align		4
.L_15:
        /*0038*/ 	.byte	0x04, 0x17
        /*003a*/ 	.short	(.L_17 - .L_16)
.L_16:
        /*003c*/ 	.word	0x00000000
        /*0040*/ 	.short	0x0000
        /*0042*/ 	.short	0x0000
        /*0044*/ 	.byte	0x00, 0xf4, 0x21, 0x00


	//----- nvinfo : EIATTR_SPARSE_MMA_MASK
	.align		4
.L_17:
        /*0048*/ 	.byte	0x03, 0x50
        /*004a*/ 	.short	0x0000


	//----- nvinfo : EIATTR_MAXREG_COUNT
	.align		4
        /*004c*/ 	.byte	0x03, 0x1b
        /*004e*/ 	.short	0x00ff


	//----- nvinfo : EIATTR_EXIT_INSTR_OFFSETS
	.align		4
        /*0050*/ 	.byte	0x04, 0x1c
        /*0052*/ 	.short	(.L_19 - .L_18)


	//   ....[0]....
.L_18:
        /*0054*/ 	.word	0x000005c0


	//   ....[1]....
        /*0058*/ 	.word	0x00000610


	//----- nvinfo : EIATTR_REQNTID
	.align		4
.L_19:
        /*005c*/ 	.byte	0x04, 0x10
        /*005e*/ 	.short	(.L_21 - .L_20)
.L_20:
        /*0060*/ 	.word	0x00000080
        /*0064*/ 	.word	0x00000001
        /*0068*/ 	.word	0x00000001


	//----- nvinfo : EIATTR_CBANK_PARAM_SIZE
	.align		4
.L_21:
        /*006c*/ 	.byte	0x03, 0x19
        /*006e*/ 	.short	0x0018


	//----- nvinfo : EIATTR_PARAM_CBANK
	.align		4
        /*0070*/ 	.byte	0x04, 0x0a
        /*0072*/ 	.short	(.L_23 - .L_22)
	.align		4
.L_22:
        /*0074*/ 	.word	index@(.nv.constant0.triton_poi_fused_18)
        /*0078*/ 	.short	0x0210
        /*007a*/ 	.short	0x0018


	//----- nvinfo : EIATTR_SW_WAR
	.align		4
.L_23:
        /*007c*/ 	.byte	0x04, 0x36
        /*007e*/ 	.short	(.L_25 - .L_24)
.L_24:
        /*0080*/ 	.word	0x00000008
.L_25:


//--------------------- .nv.callgraph             --------------------------
	.section	.nv.callgraph,"",@"SHT_CUDA_CALLGRAPH"
	.align	4
	.sectionentsize	8
	.align		4
        /*0000*/ 	.word	0x00000000
	.align		4
        /*0004*/ 	.word	0xffffffff
	.align		4
        /*0008*/ 	.word	0x00000000
	.align		4
        /*000c*/ 	.word	0xfffffffe
	.align		4
        /*0010*/ 	.word	0x00000000
	.align		4
        /*0014*/ 	.word	0xfffffffd
	.align		4
        /*0018*/ 	.word	0x00000000
	.align		4
        /*001c*/ 	.word	0xfffffffc


//--------------------- .text.triton_poi_fused_18 --------------------------
	.section	.text.triton_poi_fused_18,"ax",@progbits
	.sectionflags	@"SHF_BARRIERS=1"
	.align	128
        .global         triton_poi_fused_18
        .type           triton_poi_fused_18,@function
        .size           triton_poi_fused_18,(.L_x_1 - triton_poi_fused_18)
        .other          triton_poi_fused_18,@"STO_CUDA_ENTRY STV_DEFAULT"
triton_poi_fused_18:
.text.triton_poi_fused_18:
[----:B------:R-:W0:Y:S01]  /*0000*/  LDC R1, c[0x0][0x28] ;  /* 0x00000a00ff017b82 */ /* 0x000e220000000800 */
[----:B------:R-:W1:Y:S07]  /*0010*/  S2R R21, SR_TID.X ;  /* 0x0000000000157919 */ /* 0x000e6e0000002100 */
[----:B------:R-:W2:Y:S01]  /*0020*/  LDC.64 R8, c[0x0][0x210] ;  /* 0x00008400ff087b82 */ /* 0x000ea20000000a00 */
[----:B------:R-:W-:Y:S01]  /*0030*/  IMAD.MOV.U32 R20, RZ, RZ, RZ ;  /* 0x000000ffff147224 */ /* 0x000fe200078e00ff */
[----:B------:R-:W-:Y:S01]  /*0040*/  ULDC.64 UR6, c[0x0][0x208] ;  /* 0x0000820000067ab9 */ /* 0x000fe20000000a00 */
[----:B------:R-:W3:Y:S01]  /*0050*/  S2R R0, SR_CTAID.X ;  /* 0x0000000000007919 */ /* 0x000ee20000002500 */
[----:B------:R-:W4:Y:S01]  /*0060*/  S2R R18, SR_CTAID.Y ;  /* 0x0000000000127919 */ /* 0x000f220000002600 */
[----:B------:R-:W-:Y:S01]  /*0070*/  IMAD.MOV.U32 R28, RZ, RZ, RZ ;  /* 0x000000ffff1c7224 */ /* 0x000fe200078e00ff */
[----:B-1----:R-:W-:Y:S01]  /*0080*/  SHF.R.U32.HI R19, RZ, 0x4, R21 ;  /* 0x00000004ff137819 */ /* 0x002fe20000011615 */
[----:B---3--:R-:W-:-:S03]  /*0090*/  IMAD.SHL.U32 R0, R0, 0x10, RZ ;  /* 0x0000001000007824 */ /* 0x008fc600078e00ff */
[----:B------:R-:W-:Y:S01]  /*00a0*/  SGXT.U32 R19, R19, 0x3 ;  /* 0x000000031313781a */ /* 0x000fe20000000000 */
[----:B----4-:R-:W-:Y:S01]  /*00b0*/  IMAD.SHL.U32 R18, R18, 0x40, RZ ;  /* 0x0000004012127824 */ /* 0x010fe200078e00ff */
[----:B------:R-:W-:-:S04]  /*00c0*/  LOP3.LUT R12, R0, 0xf, R21, 0xf8, !PT ;  /* 0x0000000f000c7812 */ /* 0x000fc800078ef815 */
[----:B------:R-:W-:Y:S02]  /*00d0*/  LOP3.LUT R3, R18, 0x8, R19, 0xfe, !PT ;  /* 0x0000000812037812 */ /* 0x000fe400078efe13 */
[----:B------:R-:W-:Y:S02]  /*00e0*/  LOP3.LUT R5, R18, 0x18, R19, 0xfe, !PT ;  /* 0x0000001812057812 */ /* 0x000fe400078efe13 */
[----:B------:R-:W-:Y:S01]  /*00f0*/  LOP3.LUT R2, R18, R19, RZ, 0xfc, !PT ;  /* 0x0000001312027212 */ /* 0x000fe200078efcff */
[--C-:B------:R-:W-:Y:S01]  /*0100*/  IMAD R3, R3, 0x9, R12.reuse ;  /* 0x0000000903037824 */ /* 0x100fe200078e020c */
[----:B------:R-:W-:Y:S01]  /*0110*/  LOP3.LUT R4, R18, 0x10, R19, 0xfe, !PT ;  /* 0x0000001012047812 */ /* 0x000fe200078efe13 */
        /* <DEDUP_REMOVED lines=9> */
[----:B------:R-:W-:Y:S01]  /*01b0*/  ISETP.GE.AND P0, PT, R12, 0x9, PT ;  /* 0x000000090c00780c */ /* 0x000fe20003f06270 */
[----:B------:R-:W-:-:S02]  /*01c0*/  IMAD R25, R10, 0x9, R12 ;  /* 0x000000090a197824 */ /* 0x000fc400078e020c */
[----:B------:R-:W-:Y:S02]  /*01d0*/  IMAD R27, R11, 0x9, R12 ;  /* 0x000000090b1b7824 */ /* 0x000fe400078e020c */
[----:B--2---:R-:W-:-:S04]  /*01e0*/  IMAD.WIDE R14, R3, 0x4, R8 ;  /* 0x00000004030e7825 */ /* 0x004fc800078e0208 */
[----:B------:R-:W-:-:S04]  /*01f0*/  IMAD.WIDE R10, R5, 0x4, R8 ;  /* 0x00000004050a7825 */ /* 0x000fc800078e0208 */
[----:B------:R-:W-:-:S04]  /*0200*/  IMAD.WIDE R16, R17, 0x4, R8 ;  /* 0x0000000411107825 */ /* 0x000fc800078e0208 */
[--C-:B------:R-:W-:Y:S01]  /*0210*/  IMAD.WIDE R12, R13, 0x4, R8.reuse ;  /* 0x000000040d0c7825 */ /* 0x100fe200078e0208 */
[----:B------:R-:W2:Y:S03]  /*0220*/  @!P0 LDG.E.EL R20, desc[UR6][R16.64] ;  /* 0x0000000610148981 */ /* 0x000ea6000c2e1900 */
[----:B------:R-:W-:Y:S01]  /*0230*/  IMAD.WIDE R4, R23, 0x4, R8 ;  /* 0x0000000417047825 */ /* 0x000fe200078e0208 */
[----:B------:R-:W-:-:S03]  /*0240*/  CS2R R22, SRZ ;  /* 0x0000000000167805 */ /* 0x000fc6000001ff00 */
[----:B------:R-:W-:-:S03]  /*0250*/  IMAD.WIDE R6, R7, 0x4, R8 ;  /* 0x0000000407067825 */ /* 0x000fc600078e0208 */
[----:B------:R1:W3:Y:S01]  /*0260*/  @!P0 LDG.E.EL R22, desc[UR6][R12.64] ;  /* 0x000000060c168981 */ /* 0x0002e2000c2e1900 */
[--C-:B------:R-:W-:Y:S01]  /*0270*/  IMAD.WIDE R2, R25, 0x4, R8.reuse ;  /* 0x0000000419027825 */ /* 0x100fe200078e0208 */
[----:B------:R-:W-:Y:S02]  /*0280*/  CS2R R24, SRZ ;  /* 0x0000000000187805 */ /* 0x000fe4000001ff00 */
[----:B------:R4:W5:Y:S01]  /*0290*/  @!P0 LDG.E.EL R23, desc[UR6][R10.64] ;  /* 0x000000060a178981 */ /* 0x000962000c2e1900 */
[----:B------:R-:W-:Y:S01]  /*02a0*/  IMAD.WIDE R8, R27, 0x4, R8 ;  /* 0x000000041b087825 */ /* 0x000fe200078e0208 */
[----:B------:R-:W-:Y:S02]  /*02b0*/  CS2R R26, SRZ ;  /* 0x00000000001a7805 */ /* 0x000fe4000001ff00 */
[----:B------:R-:W5:Y:S04]  /*02c0*/  @!P0 LDG.E.EL R24, desc[UR6][R14.64] ;  /* 0x000000060e188981 */ /* 0x000f68000c2e1900 */
[----:B------:R1:W5:Y:S04]  /*02d0*/  @!P0 LDG.E.EL R25, desc[UR6][R4.64] ;  /* 0x0000000604198981 */ /* 0x000368000c2e1900 */
[----:B------:R-:W5:Y:S04]  /*02e0*/  @!P0 LDG.E.EL R26, desc[UR6][R6.64] ;  /* 0x00000006061a8981 */ /* 0x000f68000c2e1900 */
[----:B------:R4:W5:Y:S04]  /*02f0*/  @!P0 LDG.E.EL R28, desc[UR6][R2.64] ;  /* 0x00000006021c8981 */ /* 0x000968000c2e1900 */
[----:B------:R4:W5:Y:S01]  /*0300*/  @!P0 LDG.E.EL R27, desc[UR6][R8.64] ;  /* 0x00000006081b8981 */ /* 0x000962000c2e1900 */
[----:B------:R-:W4:Y:S01]  /*0310*/  S2UR UR5, SR_CgaCtaId ;  /* 0x00000000000579c3 */ /* 0x000f220000008800 */
[----:B-1----:R-:W-:Y:S01]  /*0320*/  IMAD.SHL.U32 R12, R21, 0x40, RZ ;  /* 0x00000040150c7824 */ /* 0x002fe200078e00ff */
[----:B------:R-:W-:-:S04]  /*0330*/  UMOV UR4, 0x400 ;  /* 0x0000040000047882 */ /* 0x000fc80000000000 */
[----:B------:R-:W-:-:S04]  /*0340*/  LOP3.LUT R12, R12, 0x3c0, RZ, 0xc0, !PT ;  /* 0x000003c00c0c7812 */ /* 0x000fc800078ec0ff */
[----:B----4-:R-:W-:-:S04]  /*0350*/  LOP3.LUT R11, R12, R19, RZ, 0xfc, !PT ;  /* 0x000000130c0b7212 */ /* 0x010fc800078efcff */
[----:B------:R-:W-:Y:S01]  /*0360*/  LEA.HI R11, R12, R11, RZ, 0x1c ;  /* 0x0000000b0c0b7211 */ /* 0x000fe200078fe0ff */
[----:B0-----:R-:W-:-:S06]  /*0370*/  UPRMT UR4, UR5, 0x654, UR4 ;  /* 0x0000065405047896 */ /* 0x001fcc0008000004 */
[----:B------:R-:W-:Y:S02]  /*0380*/  LEA R13, R11, UR4, 0x2 ;  /* 0x000000040b0d7c11 */ /* 0x000fe4000f8e10ff */
[----:B------:R-:W-:Y:S01]  /*0390*/  SHF.R.U32.HI R4, RZ, 0x2, R21 ;  /* 0x00000002ff047819 */ /* 0x000fe20000011615 */
[----:B------:R-:W-:-:S03]  /*03a0*/  IMAD.SHL.U32 R21, R21, 0x4, RZ ;  /* 0x0000000415157824 */ /* 0x000fc600078e00ff */
[----:B------:R-:W-:Y:S02]  /*03b0*/  LOP3.LUT R3, R4, 0x1c, RZ, 0xc0, !PT ;  /* 0x0000001c04037812 */ /* 0x000fe400078ec0ff */
[----:B------:R-:W-:-:S05]  /*03c0*/  LOP3.LUT R8, R21, 0x1fc, RZ, 0xc0, !PT ;  /* 0x000001fc15087812 */ /* 0x000fca00078ec0ff */
[----:B------:R-:W-:-:S05]  /*03d0*/  IMAD.IADD R3, R8, 0x1, R3 ;  /* 0x0000000108037824 */ /* 0x000fca00078e0203 */
[----:B------:R-:W-:Y:S02]  /*03e0*/  LEA R4, R3, UR4, 0x2 ;  /* 0x0000000403047c11 */ /* 0x000fe4000f8e10ff */
[----:B------:R-:W-:Y:S01]  /*03f0*/  LOP3.LUT R18, R18, 0x3c, R21, 0xf8, !PT ;  /* 0x0000003c12127812 */ /* 0x000fe200078ef815 */
[----:B------:R-:W0:Y:S04]  /*0400*/  LDC.64 R2, c[0x0][0x218] ;  /* 0x00008600ff027b82 */ /* 0x000e280000000a00 */
[----:B------:R-:W-:-:S05]  /*0410*/  IMAD.HI R9, R18, 0x2aaaaaab, RZ ;  /* 0x2aaaaaab12097827 */ /* 0x000fca00078e02ff */
[----:B------:R-:W-:-:S04]  /*0420*/  SHF.R.U32.HI R10, RZ, 0x1f, R9 ;  /* 0x0000001fff0a7819 */ /* 0x000fc80000011609 */
[----:B------:R-:W-:Y:S02]  /*0430*/  LEA.HI.SX32 R11, R9, R10, 0x1b ;  /* 0x0000000a090b7211 */ /* 0x000fe400078fdaff */
[----:B------:R-:W-:Y:S02]  /*0440*/  LOP3.LUT R10, R8, 0x200, RZ, 0xfc, !PT ;  /* 0x00000200080a7812 */ /* 0x000fe400078efcff */
[----:B------:R-:W-:Y:S01]  /*0450*/  LOP3.LUT R9, R0, R19, RZ, 0xfc, !PT ;  /* 0x0000001300097212 */ /* 0x000fe200078efcff */
[C---:B------:R-:W-:Y:S01]  /*0460*/  IMAD R18, R11.reuse, -0xc0, R18 ;  /* 0xffffff400b127824 */ /* 0x040fe200078e0212 */
[----:B------:R-:W-:Y:S02]  /*0470*/  LOP3.LUT R0, R0, 0x8, R19, 0xfe, !PT ;  /* 0x0000000800007812 */ /* 0x000fe400078efe13 */
[----:B------:R-:W-:Y:S01]  /*0480*/  SHF.R.U32.HI R10, RZ, 0x4, R10 ;  /* 0x00000004ff0a7819 */ /* 0x000fe2000001160a */
[----:B------:R-:W-:Y:S01]  /*0490*/  IMAD R18, R11, 0x6c0, R18 ;  /* 0x000006c00b127824 */ /* 0x000fe200078e0212 */
[----:B------:R-:W-:-:S02]  /*04a0*/  ISETP.GE.AND P1, PT, R9, 0x9, PT ;  /* 0x000000090900780c */ /* 0x000fc40003f26270 */
[----:B------:R-:W-:Y:S02]  /*04b0*/  ISETP.GE.AND P0, PT, R0, 0x9, PT ;  /* 0x000000090000780c */ /* 0x000fe40003f06270 */
[----:B------:R-:W-:Y:S01]  /*04c0*/  LOP3.LUT R11, R10, 0x3c, RZ, 0xc0, !PT ;  /* 0x0000003c0a0b7812 */ /* 0x000fe200078ec0ff */
[----:B------:R-:W-:-:S04]  /*04d0*/  IMAD R9, R9, 0xc0, R18 ;  /* 0x000000c009097824 */ /* 0x000fc800078e0212 */
[----:B------:R-:W-:Y:S02]  /*04e0*/  IMAD.IADD R11, R8, 0x1, R11 ;  /* 0x00000001080b7824 */ /* 0x000fe400078e020b */
[----:B0-----:R-:W-:-:S03]  /*04f0*/  IMAD.WIDE R8, R9, 0x4, R2 ;  /* 0x0000000409087825 */ /* 0x001fc600078e0202 */
[----:B------:R-:W-:Y:S01]  /*0500*/  LEA R11, R11, UR4, 0x2 ;  /* 0x000000040b0b7c11 */ /* 0x000fe2000f8e10ff */
[----:B--2---:R-:W-:Y:S04]  /*0510*/  STS [R13], R20 ;  /* 0x000000140d007388 */ /* 0x004fe80000000800 */
[----:B---3--:R-:W-:Y:S04]  /*0520*/  STS [R13+0x40], R22 ;  /* 0x000040160d007388 */ /* 0x008fe80000000800 */
[----:B-----5:R-:W-:Y:S04]  /*0530*/  STS [R13+0x60], R23 ;  /* 0x000060170d007388 */ /* 0x020fe80000000800 */
[----:B------:R-:W-:Y:S04]  /*0540*/  STS [R13+0x20], R24 ;  /* 0x000020180d007388 */ /* 0x000fe80000000800 */
[----:B------:R-:W-:Y:S04]  /*0550*/  STS [R13+0x80], R25 ;  /* 0x000080190d007388 */ /* 0x000fe80000000800 */
[----:B------:R-:W-:Y:S04]  /*0560*/  STS [R13+0xa0], R26 ;  /* 0x0000a01a0d007388 */ /* 0x000fe80000000800 */
[----:B------:R-:W-:Y:S04]  /*0570*/  STS [R13+0xc0], R28 ;  /* 0x0000c01c0d007388 */ /* 0x000fe80000000800 */
[----:B------:R-:W-:Y:S01]  /*0580*/  STS [R13+0xe0], R27 ;  /* 0x0000e01b0d007388 */ /* 0x000fe20000000800 */
[----:B------:R-:W-:Y:S06]  /*0590*/  BAR.SYNC.DEFER_BLOCKING 0x0 ;  /* 0x0000000000007b1d */ /* 0x000fec0000010000 */
[----:B------:R-:W0:Y:S04]  /*05a0*/  LDS.128 R4, [R4] ;  /* 0x0000000004047984 */ /* 0x000e280000000c00 */
[----:B0-----:R0:W-:Y:S02]  /*05b0*/  @!P1 STG.E.128 desc[UR6][R8.64], R4 ;  /* 0x0000000408009986 */ /* 0x0011e4000c101d06 */
[----:B0-----:R-:W-:Y:S05]  /*05c0*/  @P0 EXIT ;  /* 0x000000000000094d */ /* 0x001fea0003800000 */
[----:B0-----:R-:W0:Y:S01]  /*05d0*/  LDS.128 R8, [R11+0x800] ;  /* 0x000800000b087984 */ /* 0x001e220000000c00 */
[----:B------:R-:W-:-:S04]  /*05e0*/  IMAD R5, R0, 0xc0, R18 ;  /* 0x000000c000057824 */ /* 0x000fc800078e0212 */
[----:B------:R-:W-:-:S05]  /*05f0*/  IMAD.WIDE R2, R5, 0x4, R2 ;  /* 0x0000000405027825 */ /* 0x000fca00078e0202 */
[----:B0-----:R-:W-:Y:S01]  /*0600*/  STG.E.128 desc[UR6][R2.64], R8 ;  /* 0x0000000802007986 */ /* 0x001fe2000c101d06 */
[----:B------:R-:W-:Y:S05]  /*0610*/  EXIT ;  /* 0x000000000000794d */ /* 0x000fea0003800000 */
.L_x_0:
[----:B------:R-:W-:-:S00]  /*0620*/  BRA `(.L_x_0) ;  /* 0xfffffffc00fc7947 */ /* 0x000fc0000383ffff */
[----:B------:R-:W-:-:S00]  /*0630*/  NOP ;  /* 0x0000000000007918 */ /* 0x000fc00000000000 */
        /* <DEDUP_REMOVED lines=12> */
.L_x_1:


//--------------------- .nv.shared.triton_poi_fused_18 --------------------------
	.section	.nv.shared.triton_poi_fused_18,"aw",@nobits
	.sectionflags	@""
	.align	16
	.zero		1024


//--------------------- .nv.constant0.triton_poi_fused_18 --------------------------
	.section	.nv.constant0.triton_poi_fused_18,"a",@progbits
	.sectionflags	@""
	.align	4
.nv.constant0.triton_poi_fused_18:
	.zero		552
